//
// Generated by NVIDIA NVVM Compiler
//
// Compiler Build ID: CL-36424714
// Cuda compilation tools, release 13.0, V13.0.88
// Based on NVVM 20.0.0
//

.version 9.0
.target sm_100
.address_size 64

	// .globl	_Z8mykernelv
.extern .func  (.param .b32 func_retval0) vprintf
(
	.param .b64 vprintf_param_0,
	.param .b64 vprintf_param_1
)
;
.global .align 1 .b8 $str[7] = {72, 101, 108, 108, 111, 10};
.global .align 1 .b8 $str$1[15] = {100, 97, 116, 97, 91, 37, 100, 93, 32, 61, 32, 37, 100, 10};

.visible .entry _Z8mykernelv()
{
	.local .align 8 .b8 	__local_depot0[8];
	.reg .b64 	%SP;
	.reg .b64 	%SPL;
	.reg .b32 	%r<99>;
	.reg .b64 	%rd<7>;

	mov.u64 	%SPL, __local_depot0;
	cvta.local.u64 	%SP, %SPL;
	mov.u64 	%rd1, $str;
	cvta.global.u64 	%rd2, %rd1;
	{ // callseq 0, 0
	.param .b64 param0;
	st.param.b64 	[param0], %rd2;
	.param .b64 param1;
	st.param.b64 	[param1], 0;
	.param .b32 retval0;
	call.uni (retval0), 
	vprintf, 
	(
	param0, 
	param1
	);
	ld.param.b32 	%r1, [retval0];
	} // callseq 0
	add.u64 	%rd3, %SP, 0;
	add.u64 	%rd4, %SPL, 0;
	mov.b32 	%r3, 0;
	st.local.u32 	[%rd4], %r3;
	mov.u64 	%rd5, $str$1;
	cvta.global.u64 	%rd6, %rd5;
	{ // callseq 1, 0
	.param .b64 param0;
	st.param.b64 	[param0], %rd6;
	.param .b64 param1;
	st.param.b64 	[param1], %rd3;
	.param .b32 retval0;
	call.uni (retval0), 
	vprintf, 
	(
	param0, 
	param1
	);
	ld.param.b32 	%r4, [retval0];
	} // callseq 1
	mov.b32 	%r6, 1;
	st.local.u32 	[%rd4], %r6;
	{ // callseq 2, 0
	.param .b64 param0;
	st.param.b64 	[param0], %rd6;
	.param .b64 param1;
	st.param.b64 	[param1], %rd3;
	.param .b32 retval0;
	call.uni (retval0), 
	vprintf, 
	(
	param0, 
	param1
	);
	ld.param.b32 	%r7, [retval0];
	} // callseq 2
	mov.b32 	%r9, 2;
	st.local.u32 	[%rd4], %r9;
	{ // callseq 3, 0
	.param .b64 param0;
	st.param.b64 	[param0], %rd6;
	.param .b64 param1;
	st.param.b64 	[param1], %rd3;
	.param .b32 retval0;
	call.uni (retval0), 
	vprintf, 
	(
	param0, 
	param1
	);
	ld.param.b32 	%r10, [retval0];
	} // callseq 3
	mov.b32 	%r12, 3;
	st.local.u32 	[%rd4], %r12;
	{ // callseq 4, 0
	.param .b64 param0;
	st.param.b64 	[param0], %rd6;
	.param .b64 param1;
	st.param.b64 	[param1], %rd3;
	.param .b32 retval0;
	call.uni (retval0), 
	vprintf, 
	(
	param0, 
	param1
	);
	ld.param.b32 	%r13, [retval0];
	} // callseq 4
	mov.b32 	%r15, 4;
	st.local.u32 	[%rd4], %r15;
	{ // callseq 5, 0
	.param .b64 param0;
	st.param.b64 	[param0], %rd6;
	.param .b64 param1;
	st.param.b64 	[param1], %rd3;
	.param .b32 retval0;
	call.uni (retval0), 
	vprintf, 
	(
	param0, 
	param1
	);
	ld.param.b32 	%r16, [retval0];
	} // callseq 5
	mov.b32 	%r18, 5;
	st.local.u32 	[%rd4], %r18;
	{ // callseq 6, 0
	.param .b64 param0;
	st.param.b64 	[param0], %rd6;
	.param .b64 param1;
	st.param.b64 	[param1], %rd3;
	.param .b32 retval0;
	call.uni (retval0), 
	vprintf, 
	(
	param0, 
	param1
	);
	ld.param.b32 	%r19, [retval0];
	} // callseq 6
	mov.b32 	%r21, 6;
	st.local.u32 	[%rd4], %r21;
	{ // callseq 7, 0
	.param .b64 param0;
	st.param.b64 	[param0], %rd6;
	.param .b64 param1;
	st.param.b64 	[param1], %rd3;
	.param .b32 retval0;
	call.uni (retval0), 
	vprintf, 
	(
	param0, 
	param1
	);
	ld.param.b32 	%r22, [retval0];
	} // callseq 7
	mov.b32 	%r24, 7;
	st.local.u32 	[%rd4], %r24;
	{ // callseq 8, 0
	.param .b64 param0;
	st.param.b64 	[param0], %rd6;
	.param .b64 param1;
	st.param.b64 	[param1], %rd3;
	.param .b32 retval0;
	call.uni (retval0), 
	vprintf, 
	(
	param0, 
	param1
	);
	ld.param.b32 	%r25, [retval0];
	} // callseq 8
	mov.b32 	%r27, 8;
	st.local.u32 	[%rd4], %r27;
	{ // callseq 9, 0
	.param .b64 param0;
	st.param.b64 	[param0], %rd6;
	.param .b64 param1;
	st.param.b64 	[param1], %rd3;
	.param .b32 retval0;
	call.uni (retval0), 
	vprintf, 
	(
	param0, 
	param1
	);
	ld.param.b32 	%r28, [retval0];
	} // callseq 9
	mov.b32 	%r30, 9;
	st.local.u32 	[%rd4], %r30;
	{ // callseq 10, 0
	.param .b64 param0;
	st.param.b64 	[param0], %rd6;
	.param .b64 param1;
	st.param.b64 	[param1], %rd3;
	.param .b32 retval0;
	call.uni (retval0), 
	vprintf, 
	(
	param0, 
	param1
	);
	ld.param.b32 	%r31, [retval0];
	} // callseq 10
	mov.b32 	%r33, 10;
	st.local.u32 	[%rd4], %r33;
	{ // callseq 11, 0
	.param .b64 param0;
	st.param.b64 	[param0], %rd6;
	.param .b64 param1;
	st.param.b64 	[param1], %rd3;
	.param .b32 retval0;
	call.uni (retval0), 
	vprintf, 
	(
	param0, 
	param1
	);
	ld.param.b32 	%r34, [retval0];
	} // callseq 11
	mov.b32 	%r36, 11;
	st.local.u32 	[%rd4], %r36;
	{ // callseq 12, 0
	.param .b64 param0;
	st.param.b64 	[param0], %rd6;
	.param .b64 param1;
	st.param.b64 	[param1], %rd3;
	.param .b32 retval0;
	call.uni (retval0), 
	vprintf, 
	(
	param0, 
	param1
	);
	ld.param.b32 	%r37, [retval0];
	} // callseq 12
	mov.b32 	%r39, 12;
	st.local.u32 	[%rd4], %r39;
	{ // callseq 13, 0
	.param .b64 param0;
	st.param.b64 	[param0], %rd6;
	.param .b64 param1;
	st.param.b64 	[param1], %rd3;
	.param .b32 retval0;
	call.uni (retval0), 
	vprintf, 
	(
	param0, 
	param1
	);
	ld.param.b32 	%r40, [retval0];
	} // callseq 13
	mov.b32 	%r42, 13;
	st.local.u32 	[%rd4], %r42;
	{ // callseq 14, 0
	.param .b64 param0;
	st.param.b64 	[param0], %rd6;
	.param .b64 param1;
	st.param.b64 	[param1], %rd3;
	.param .b32 retval0;
	call.uni (retval0), 
	vprintf, 
	(
	param0, 
	param1
	);
	ld.param.b32 	%r43, [retval0];
	} // callseq 14
	mov.b32 	%r45, 14;
	st.local.u32 	[%rd4], %r45;
	{ // callseq 15, 0
	.param .b64 param0;
	st.param.b64 	[param0], %rd6;
	.param .b64 param1;
	st.param.b64 	[param1], %rd3;
	.param .b32 retval0;
	call.uni (retval0), 
	vprintf, 
	(
	param0, 
	param1
	);
	ld.param.b32 	%r46, [retval0];
	} // callseq 15
	mov.b32 	%r48, 15;
	st.local.u32 	[%rd4], %r48;
	{ // callseq 16, 0
	.param .b64 param0;
	st.param.b64 	[param0], %rd6;
	.param .b64 param1;
	st.param.b64 	[param1], %rd3;
	.param .b32 retval0;
	call.uni (retval0), 
	vprintf, 
	(
	param0, 
	param1
	);
	ld.param.b32 	%r49, [retval0];
	} // callseq 16
	mov.b32 	%r51, 16;
	st.local.u32 	[%rd4], %r51;
	{ // callseq 17, 0
	.param .b64 param0;
	st.param.b64 	[param0], %rd6;
	.param .b64 param1;
	st.param.b64 	[param1], %rd3;
	.param .b32 retval0;
	call.uni (retval0), 
	vprintf, 
	(
	param0, 
	param1
	);
	ld.param.b32 	%r52, [retval0];
	} // callseq 17
	mov.b32 	%r54, 17;
	st.local.u32 	[%rd4], %r54;
	{ // callseq 18, 0
	.param .b64 param0;
	st.param.b64 	[param0], %rd6;
	.param .b64 param1;
	st.param.b64 	[param1], %rd3;
	.param .b32 retval0;
	call.uni (retval0), 
	vprintf, 
	(
	param0, 
	param1
	);
	ld.param.b32 	%r55, [retval0];
	} // callseq 18
	mov.b32 	%r57, 18;
	st.local.u32 	[%rd4], %r57;
	{ // callseq 19, 0
	.param .b64 param0;
	st.param.b64 	[param0], %rd6;
	.param .b64 param1;
	st.param.b64 	[param1], %rd3;
	.param .b32 retval0;
	call.uni (retval0), 
	vprintf, 
	(
	param0, 
	param1
	);
	ld.param.b32 	%r58, [retval0];
	} // callseq 19
	mov.b32 	%r60, 19;
	st.local.u32 	[%rd4], %r60;
	{ // callseq 20, 0
	.param .b64 param0;
	st.param.b64 	[param0], %rd6;
	.param .b64 param1;
	st.param.b64 	[param1], %rd3;
	.param .b32 retval0;
	call.uni (retval0), 
	vprintf, 
	(
	param0, 
	param1
	);
	ld.param.b32 	%r61, [retval0];
	} // callseq 20
	mov.b32 	%r63, 20;
	st.local.u32 	[%rd4], %r63;
	{ // callseq 21, 0
	.param .b64 param0;
	st.param.b64 	[param0], %rd6;
	.param .b64 param1;
	st.param.b64 	[param1], %rd3;
	.param .b32 retval0;
	call.uni (retval0), 
	vprintf, 
	(
	param0, 
	param1
	);
	ld.param.b32 	%r64, [retval0];
	} // callseq 21
	mov.b32 	%r66, 21;
	st.local.u32 	[%rd4], %r66;
	{ // callseq 22, 0
	.param .b64 param0;
	st.param.b64 	[param0], %rd6;
	.param .b64 param1;
	st.param.b64 	[param1], %rd3;
	.param .b32 retval0;
	call.uni (retval0), 
	vprintf, 
	(
	param0, 
	param1
	);
	ld.param.b32 	%r67, [retval0];
	} // callseq 22
	mov.b32 	%r69, 22;
	st.local.u32 	[%rd4], %r69;
	{ // callseq 23, 0
	.param .b64 param0;
	st.param.b64 	[param0], %rd6;
	.param .b64 param1;
	st.param.b64 	[param1], %rd3;
	.param .b32 retval0;
	call.uni (retval0), 
	vprintf, 
	(
	param0, 
	param1
	);
	ld.param.b32 	%r70, [retval0];
	} // callseq 23
	mov.b32 	%r72, 23;
	st.local.u32 	[%rd4], %r72;
	{ // callseq 24, 0
	.param .b64 param0;
	st.param.b64 	[param0], %rd6;
	.param .b64 param1;
	st.param.b64 	[param1], %rd3;
	.param .b32 retval0;
	call.uni (retval0), 
	vprintf, 
	(
	param0, 
	param1
	);
	ld.param.b32 	%r73, [retval0];
	} // callseq 24
	mov.b32 	%r75, 24;
	st.local.u32 	[%rd4], %r75;
	{ // callseq 25, 0
	.param .b64 param0;
	st.param.b64 	[param0], %rd6;
	.param .b64 param1;
	st.param.b64 	[param1], %rd3;
	.param .b32 retval0;
	call.uni (retval0), 
	vprintf, 
	(
	param0, 
	param1
	);
	ld.param.b32 	%r76, [retval0];
	} // callseq 25
	mov.b32 	%r78, 25;
	st.local.u32 	[%rd4], %r78;
	{ // callseq 26, 0
	.param .b64 param0;
	st.param.b64 	[param0], %rd6;
	.param .b64 param1;
	st.param.b64 	[param1], %rd3;
	.param .b32 retval0;
	call.uni (retval0), 
	vprintf, 
	(
	param0, 
	param1
	);
	ld.param.b32 	%r79, [retval0];
	} // callseq 26
	mov.b32 	%r81, 26;
	st.local.u32 	[%rd4], %r81;
	{ // callseq 27, 0
	.param .b64 param0;
	st.param.b64 	[param0], %rd6;
	.param .b64 param1;
	st.param.b64 	[param1], %rd3;
	.param .b32 retval0;
	call.uni (retval0), 
	vprintf, 
	(
	param0, 
	param1
	);
	ld.param.b32 	%r82, [retval0];
	} // callseq 27
	mov.b32 	%r84, 27;
	st.local.u32 	[%rd4], %r84;
	{ // callseq 28, 0
	.param .b64 param0;
	st.param.b64 	[param0], %rd6;
	.param .b64 param1;
	st.param.b64 	[param1], %rd3;
	.param .b32 retval0;
	call.uni (retval0), 
	vprintf, 
	(
	param0, 
	param1
	);
	ld.param.b32 	%r85, [retval0];
	} // callseq 28
	mov.b32 	%r87, 28;
	st.local.u32 	[%rd4], %r87;
	{ // callseq 29, 0
	.param .b64 param0;
	st.param.b64 	[param0], %rd6;
	.param .b64 param1;
	st.param.b64 	[param1], %rd3;
	.param .b32 retval0;
	call.uni (retval0), 
	vprintf, 
	(
	param0, 
	param1
	);
	ld.param.b32 	%r88, [retval0];
	} // callseq 29
	mov.b32 	%r90, 29;
	st.local.u32 	[%rd4], %r90;
	{ // callseq 30, 0
	.param .b64 param0;
	st.param.b64 	[param0], %rd6;
	.param .b64 param1;
	st.param.b64 	[param1], %rd3;
	.param .b32 retval0;
	call.uni (retval0), 
	vprintf, 
	(
	param0, 
	param1
	);
	ld.param.b32 	%r91, [retval0];
	} // callseq 30
	mov.b32 	%r93, 30;
	st.local.u32 	[%rd4], %r93;
	{ // callseq 31, 0
	.param .b64 param0;
	st.param.b64 	[param0], %rd6;
	.param .b64 param1;
	st.param.b64 	[param1], %rd3;
	.param .b32 retval0;
	call.uni (retval0), 
	vprintf, 
	(
	param0, 
	param1
	);
	ld.param.b32 	%r94, [retval0];
	} // callseq 31
	mov.b32 	%r96, 31;
	st.local.u32 	[%rd4], %r96;
	{ // callseq 32, 0
	.param .b64 param0;
	st.param.b64 	[param0], %rd6;
	.param .b64 param1;
	st.param.b64 	[param1], %rd3;
	.param .b32 retval0;
	call.uni (retval0), 
	vprintf, 
	(
	param0, 
	param1
	);
	ld.param.b32 	%r97, [retval0];
	} // callseq 32
	ret;

}


// ===== COMPILED SASS (sm_100) =====

	.target	sm_100

	.elftype	@"ET_EXEC"


//--------------------- .note.nv.tkinfo           --------------------------
	.section	.note.nv.tkinfo,"",@"SHT_NOTE"
	.sectionflags	@"SHF_NOTE_NV_TKINFO"
	.tkinfo
        /*0018*/ 	.word	0x00000002
        /*0030*/ 	.string	""
        /*0030*/ 	.string	"ptxas"
        /*0030*/ 	.string	"Cuda compilation tools, release 13.0, V13.0.88"
        /*0030*/ 	.string	"Build cuda_13.0.r13.0/compiler.36424714_0"
        /*0030*/ 	.string	"-arch sm_100 -m 64 "



//--------------------- .note.nv.cuinfo           --------------------------
	.section	.note.nv.cuinfo,"",@"SHT_NOTE"
	.sectionflags	@"SHF_NOTE_NV_CUINFO"
        /*0018*/ 	.short	0x0002
        /*001a*/ 	.short	0x0064
        /*001c*/ 	.short	0x0082
	.zero		2


//--------------------- .nv.info                  --------------------------
	.section	.nv.info,"",@"SHT_CUDA_INFO"
	.align	4


	//----- nvinfo : EIATTR_REGCOUNT
	.align		4
        /*0000*/ 	.byte	0x04, 0x2f
        /*0002*/ 	.short	(.L_3 - .L_2)
	.align		4
.L_2:
        /*0004*/ 	.word	index@(_Z8mykernelv)
        /*0008*/ 	.word	0x00000018


	//----- nvinfo : EIATTR_FRAME_SIZE
	.align		4
.L_3:
        /*000c*/ 	.byte	0x04, 0x11
        /*000e*/ 	.short	(.L_5 - .L_4)
	.align		4
.L_4:
        /*0010*/ 	.word	index@(_Z8mykernelv)
        /*0014*/ 	.word	0x00000008


	//----- nvinfo : EIATTR_MIN_STACK_SIZE
	.align		4
.L_5:
        /*0018*/ 	.byte	0x04, 0x12
        /*001a*/ 	.short	(.L_7 - .L_6)
	.align		4
.L_6:
        /*001c*/ 	.word	index@(_Z8mykernelv)
        /*0020*/ 	.word	0x00000008
.L_7:


//--------------------- .nv.compat                --------------------------
	.section	.nv.compat,"",@"SHT_CUDA_COMPAT_INFO"
	.align	4
        /*0000*/ 	.byte	0x02, 0x09, 0x00, 0x00, 0x02, 0x02, 0x01, 0x00, 0x02, 0x05, 0x05, 0x00, 0x03, 0x07, 0x01, 0x01
        /*0010*/ 	.byte	0x02, 0x03, 0x00, 0x00, 0x02, 0x06, 0x01, 0x00, 0x04, 0x0b, 0x08, 0x00, 0x09, 0x00, 0x00, 0x00
        /*0020*/ 	.byte	0x00, 0x00, 0x00, 0x00


//--------------------- .nv.info._Z8mykernelv     --------------------------
	.section	.nv.info._Z8mykernelv,"",@"SHT_CUDA_INFO"
	.sectionflags	@""
	.align	4


	//----- nvinfo : EIATTR_CUDA_API_VERSION
	.align		4
        /*0000*/ 	.byte	0x04, 0x37
        /*0002*/ 	.short	(.L_9 - .L_8)
.L_8:
        /*0004*/ 	.word	0x00000082


	//----- nvinfo : EIATTR_SPARSE_MMA_MASK
	.align		4
.L_9:
        /*0008*/ 	.byte	0x03, 0x50
        /*000a*/ 	.short	0x0000


	//----- nvinfo : EIATTR_MAXREG_COUNT
	.align		4
        /*000c*/ 	.byte	0x03, 0x1b
        /*000e*/ 	.short	0x00ff


	//----- nvinfo : EIATTR_EXTERNS
	.align		4
        /*0010*/ 	.byte	0x04, 0x0f
        /*0012*/ 	.short	(.L_11 - .L_10)


	//   ....[0]....
	.align		4
.L_10:
        /*0014*/ 	.word	index@(vprintf)


	//----- nvinfo : EIATTR_MERCURY_ISA_VERSION
	.align		4
.L_11:
        /*0018*/ 	.byte	0x03, 0x5f
        /*001a*/ 	.short	0x0101


	//----- nvinfo : EIATTR_VRC_CTA_INIT_COUNT
	.align		4
        /*001c*/ 	.byte	0x02, 0x4a
	.zero		1
	.zero		1


	//----- nvinfo : EIATTR_SYSCALL_OFFSETS
	.align		4
        /*0020*/ 	.byte	0x04, 0x46
        /*0022*/ 	.short	(.L_13 - .L_12)


	//   ....[0]....
.L_12:
        /*0024*/ 	.word	0x000000d0


	//   ....[1]....
        /*0028*/ 	.word	0x00000160


	//   ....[2]....
        /*002c*/ 	.word	0x00000200


	//   ....[3]....
        /*0030*/ 	.word	0x000002a0


	//   ....[4]....
        /*0034*/ 	.word	0x00000340


	//   ....[5]....
        /*0038*/ 	.word	0x000003e0


	//   ....[6]....
        /*003c*/ 	.word	0x00000480


	//   ....[7]....
        /*0040*/ 	.word	0x00000520


	//   ....[8]....
        /*0044*/ 	.word	0x000005c0


	//   ....[9]....
        /*0048*/ 	.word	0x00000660


	//   ....[10]....
        /*004c*/ 	.word	0x00000700


	//   ....[11]....
        /*0050*/ 	.word	0x000007a0


	//   ....[12]....
        /*0054*/ 	.word	0x00000840


	//   ....[13]....
        /*0058*/ 	.word	0x000008e0


	//   ....[14]....
        /*005c*/ 	.word	0x00000980


	//   ....[15]....
        /*0060*/ 	.word	0x00000a20


	//   ....[16]....
        /*0064*/ 	.word	0x00000ac0


	//   ....[17]....
        /*0068*/ 	.word	0x00000b60


	//   ....[18]....
        /*006c*/ 	.word	0x00000c00


	//   ....[19]....
        /*0070*/ 	.word	0x00000ca0


	//   ....[20]....
        /*0074*/ 	.word	0x00000d40


	//   ....[21]....
        /*0078*/ 	.word	0x00000de0


	//   ....[22]....
        /*007c*/ 	.word	0x00000e80


	//   ....[23]....
        /*0080*/ 	.word	0x00000f20


	//   ....[24]....
        /*0084*/ 	.word	0x00000fc0


	//   ....[25]....
        /*0088*/ 	.word	0x00001060


	//   ....[26]....
        /*008c*/ 	.word	0x00001100


	//   ....[27]....
        /*0090*/ 	.word	0x000011a0


	//   ....[28]....
        /*0094*/ 	.word	0x00001240


	//   ....[29]....
        /*0098*/ 	.word	0x000012e0


	//   ....[30]....
        /*009c*/ 	.word	0x00001380


	//   ....[31]....
        /*00a0*/ 	.word	0x00001420


	//   ....[32]....
        /*00a4*/ 	.word	0x000014c0


	//----- nvinfo : EIATTR_EXIT_INSTR_OFFSETS
	.align		4
.L_13:
        /*00a8*/ 	.byte	0x04, 0x1c
        /*00aa*/ 	.short	(.L_15 - .L_14)


	//   ....[0]....
.L_14:
        /*00ac*/ 	.word	0x000014d0


	//----- nvinfo : EIATTR_SW_WAR
	.align		4
.L_15:
        /*00b0*/ 	.byte	0x04, 0x36
        /*00b2*/ 	.short	(.L_17 - .L_16)
.L_16:
        /*00b4*/ 	.word	0x00000008
.L_17:


//--------------------- .nv.callgraph             --------------------------
	.section	.nv.callgraph,"",@"SHT_CUDA_CALLGRAPH"
	.align	4
	.sectionentsize	8
	.align		4
        /*0000*/ 	.word	0x00000000
	.align		4
        /*0004*/ 	.word	0xffffffff
	.align		4
        /*0008*/ 	.word	index@(_Z8mykernelv)
	.align		4
        /*000c*/ 	.word	index@(vprintf)
	.align		4
        /*0010*/ 	.word	0x00000000
	.align		4
        /*0014*/ 	.word	0xfffffffe
	.align		4
        /*0018*/ 	.word	0x00000000
	.align		4
        /*001c*/ 	.word	0xfffffffd
	.align		4
        /*0020*/ 	.word	0x00000000
	.align		4
        /*0024*/ 	.word	0xfffffffc


//--------------------- .nv.constant4             --------------------------
	.section	.nv.constant4,"a",@progbits
	.align	8
	.align		8
.nv.constant4:
        /*0000*/ 	.dword	vprintf
	.align		8
        /*0008*/ 	.dword	$str
	.align		8
        /*0010*/ 	.dword	$str$1


//--------------------- .text._Z8mykernelv        --------------------------
	.section	.text._Z8mykernelv,"ax",@progbits
	.align	128
        .global         _Z8mykernelv
        .type           _Z8mykernelv,@function
        .size           _Z8mykernelv,(.L_x_34 - _Z8mykernelv)
        .other          _Z8mykernelv,@"STO_CUDA_ENTRY STV_DEFAULT"
_Z8mykernelv:
.text._Z8mykernelv:
[----:B------:R-:W0:Y:S01]  /*0000*/  LDC R1, c[0x0][0x37c] ;  /* 0x0000df00ff017b82 */ /* 0x000e220000000800 */
[----:B------:R-:W-:Y:S01]  /*0010*/  MOV R2, 0x0 ;  /* 0x0000000000027802 */ /* 0x000fe20000000f00 */
[----:B------:R-:W1:Y:S01]  /*0020*/  LDCU UR4, c[0x0][0x2f8] ;  /* 0x00005f00ff0477ac */ /* 0x000e620008000800 */
[----:B0-----:R-:W-:Y:S01]  /*0030*/  VIADD R1, R1, 0xfffffff8 ;  /* 0xfffffff801017836 */ /* 0x001fe20000000000 */
[----:B------:R-:W-:-:S04]  /*0040*/  CS2R R6, SRZ ;  /* 0x0000000000067805 */ /* 0x000fc8000001ff00 */
[----:B------:R0:W2:Y:S01]  /*0050*/  LDC.64 R8, c[0x4][R2] ;  /* 0x0100000002087b82 */ /* 0x0000a20000000a00 */
[----:B------:R-:W3:Y:S01]  /*0060*/  LDCU.64 UR6, c[0x4][0x8] ;  /* 0x01000100ff0677ac */ /* 0x000ee20008000a00 */
[----:B------:R-:W4:Y:S01]  /*0070*/  LDCU UR5, c[0x0][0x2fc] ;  /* 0x00005f80ff0577ac */ /* 0x000f220008000800 */
[----:B-1----:R-:W-:Y:S01]  /*0080*/  IADD3 R16, P0, PT, R1, UR4, RZ ;  /* 0x0000000401107c10 */ /* 0x002fe2000ff1e0ff */
[----:B---3--:R-:W-:Y:S01]  /*0090*/  IMAD.U32 R4, RZ, RZ, UR6 ;  /* 0x00000006ff047e24 */ /* 0x008fe2000f8e00ff */
[----:B------:R-:W-:-:S03]  /*00a0*/  MOV R5, UR7 ;  /* 0x0000000700057c02 */ /* 0x000fc60008000f00 */
[----:B0---4-:R-:W-:-:S08]  /*00b0*/  IMAD.X R17, RZ, RZ, UR5, P0 ;  /* 0x00000005ff117e24 */ /* 0x011fd000080e06ff */
[----:B------:R-:W-:-:S07]  /*00c0*/  LEPC R20, `(.L_x_0) ;  /* 0x000000001014794e */ /* 0x000fce0000000000 */
[----:B--2---:R-:W-:Y:S05]  /*00d0*/  CALL.ABS.NOINC R8 ;  /* 0x0000000008007343 */ /* 0x004fea0003c00000 */
.L_x_0:
[----:B------:R0:W-:Y:S01]  /*00e0*/  STL [R1], RZ ;  /* 0x000000ff01007387 */ /* 0x0001e20000100800 */
[----:B------:R0:W1:Y:S01]  /*00f0*/  LDC.64 R8, c[0x4][R2] ;  /* 0x0100000002087b82 */ /* 0x0000620000000a00 */
[----:B------:R-:W2:Y:S01]  /*0100*/  LDCU.64 UR4, c[0x4][0x10] ;  /* 0x01000200ff0477ac */ /* 0x000ea20008000a00 */
[----:B------:R-:W-:Y:S02]  /*0110*/  IMAD.MOV.U32 R6, RZ, RZ, R16 ;  /* 0x000000ffff067224 */ /* 0x000fe400078e0010 */
[----:B------:R-:W-:Y:S02]  /*0120*/  IMAD.MOV.U32 R7, RZ, RZ, R17 ;  /* 0x000000ffff077224 */ /* 0x000fe400078e0011 */
[----:B--2---:R-:W-:Y:S01]  /*0130*/  IMAD.U32 R4, RZ, RZ, UR4 ;  /* 0x00000004ff047e24 */ /* 0x004fe2000f8e00ff */
[----:B0-----:R-:W-:-:S07]  /*0140*/  MOV R5, UR5 ;  /* 0x0000000500057c02 */ /* 0x001fce0008000f00 */
[----:B------:R-:W-:-:S07]  /*0150*/  LEPC R20, `(.L_x_1) ;  /* 0x000000001014794e */ /* 0x000fce0000000000 */
[----:B-1----:R-:W-:Y:S05]  /*0160*/  CALL.ABS.NOINC R8 ;  /* 0x0000000008007343 */ /* 0x002fea0003c00000 */
.L_x_1:
[----:B------:R-:W-:Y:S01]  /*0170*/  HFMA2 R0, -RZ, RZ, 0, 5.9604644775390625e-08 ;  /* 0x00000001ff007431 */ /* 0x000fe200000001ff */
[----:B------:R0:W1:Y:S01]  /*0180*/  LDC.64 R8, c[0x4][R2] ;  /* 0x0100000002087b82 */ /* 0x0000620000000a00 */
[----:B------:R-:W2:Y:S01]  /*0190*/  LDCU.64 UR4, c[0x4][0x10] ;  /* 0x01000200ff0477ac */ /* 0x000ea20008000a00 */
[----:B------:R-:W-:Y:S01]  /*01a0*/  MOV R6, R16 ;  /* 0x0000001000067202 */ /* 0x000fe20000000f00 */
[----:B------:R-:W-:Y:S01]  /*01b0*/  IMAD.MOV.U32 R7, RZ, RZ, R17 ;  /* 0x000000ffff077224 */ /* 0x000fe200078e0011 */
[----:B------:R0:W-:Y:S01]  /*01c0*/  STL [R1], R0 ;  /* 0x0000000001007387 */ /* 0x0001e20000100800 */
[----:B--2---:R-:W-:Y:S02]  /*01d0*/  IMAD.U32 R4, RZ, RZ, UR4 ;  /* 0x00000004ff047e24 */ /* 0x004fe4000f8e00ff */
[----:B0-----:R-:W-:-:S07]  /*01e0*/  IMAD.U32 R5, RZ, RZ, UR5 ;  /* 0x00000005ff057e24 */ /* 0x001fce000f8e00ff */
[----:B------:R-:W-:-:S07]  /*01f0*/  LEPC R20, `(.L_x_2) ;  /* 0x000000001014794e */ /* 0x000fce0000000000 */
[----:B-1----:R-:W-:Y:S05]  /*0200*/  CALL.ABS.NOINC R8 ;  /* 0x0000000008007343 */ /* 0x002fea0003c00000 */
.L_x_2:
[----:B------:R-:W-:Y:S01]  /*0210*/  IMAD.MOV.U32 R0, RZ, RZ, 0x2 ;  /* 0x00000002ff007424 */ /* 0x000fe200078e00ff */
[----:B------:R0:W1:Y:S01]  /*0220*/  LDC.64 R8, c[0x4][R2] ;  /* 0x0100000002087b82 */ /* 0x0000620000000a00 */
[----:B------:R-:W2:Y:S01]  /*0230*/  LDCU.64 UR4, c[0x4][0x10] ;  /* 0x01000200ff0477ac */ /* 0x000ea20008000a00 */
[----:B------:R-:W-:Y:S01]  /*0240*/  IMAD.MOV.U32 R6, RZ, RZ, R16 ;  /* 0x000000ffff067224 */ /* 0x000fe200078e0010 */
[----:B------:R-:W-:Y:S01]  /*0250*/  MOV R7, R17 ;  /* 0x0000001100077202 */ /* 0x000fe20000000f00 */
[----:B------:R0:W-:Y:S01]  /*0260*/  STL [R1], R0 ;  /* 0x0000000001007387 */ /* 0x0001e20000100800 */
[----:B--2---:R-:W-:Y:S01]  /*0270*/  MOV R4, UR4 ;  /* 0x0000000400047c02 */ /* 0x004fe20008000f00 */
[----:B0-----:R-:W-:-:S07]  /*0280*/  IMAD.U32 R5, RZ, RZ, UR5 ;  /* 0x00000005ff057e24 */ /* 0x001fce000f8e00ff */
[----:B------:R-:W-:-:S07]  /*0290*/  LEPC R20, `(.L_x_3) ;  /* 0x000000001014794e */ /* 0x000fce0000000000 */
[----:B-1----:R-:W-:Y:S05]  /*02a0*/  CALL.ABS.NOINC R8 ;  /* 0x0000000008007343 */ /* 0x002fea0003c00000 */
.L_x_3:
[----:B------:R-:W-:Y:S01]  /*02b0*/  IMAD.MOV.U32 R0, RZ, RZ, 0x3 ;  /* 0x00000003ff007424 */ /* 0x000fe200078e00ff */
[----:B------:R0:W1:Y:S01]  /*02c0*/  LDC.64 R8, c[0x4][R2] ;  /* 0x0100000002087b82 */ /* 0x0000620000000a00 */
[----:B------:R-:W2:Y:S01]  /*02d0*/  LDCU.64 UR4, c[0x4][0x10] ;  /* 0x01000200ff0477ac */ /* 0x000ea20008000a00 */
[----:B------:R-:W-:Y:S02]  /*02e0*/  IMAD.MOV.U32 R6, RZ, RZ, R16 ;  /* 0x000000ffff067224 */ /* 0x000fe400078e0010 */
[----:B------:R0:W-:Y:S01]  /*02f0*/  STL [R1], R0 ;  /* 0x0000000001007387 */ /* 0x0001e20000100800 */
[----:B------:R-:W-:Y:S02]  /*0300*/  IMAD.MOV.U32 R7, RZ, RZ, R17 ;  /* 0x000000ffff077224 */ /* 0x000fe400078e0011 */
[----:B--2---:R-:W-:Y:S01]  /*0310*/  IMAD.U32 R4, RZ, RZ, UR4 ;  /* 0x00000004ff047e24 */ /* 0x004fe2000f8e00ff */
[----:B0-----:R-:W-:-:S07]  /*0320*/  MOV R5, UR5 ;  /* 0x0000000500057c02 */ /* 0x001fce0008000f00 */
[----:B------:R-:W-:-:S07]  /*0330*/  LEPC R20, `(.L_x_4) ;  /* 0x000000001014794e */ /* 0x000fce0000000000 */
[----:B-1----:R-:W-:Y:S05]  /*0340*/  CALL.ABS.NOINC R8 ;  /* 0x0000000008007343 */ /* 0x002fea0003c00000 */
.L_x_4:
[----:B------:R-:W-:Y:S01]  /*0350*/  HFMA2 R0, -RZ, RZ, 0, 2.384185791015625e-07 ;  /* 0x00000004ff007431 */ /* 0x000fe200000001ff */
        /* <DEDUP_REMOVED lines=9> */
.L_x_5:
        /* <DEDUP_REMOVED lines=10> */
.L_x_6:
        /* <DEDUP_REMOVED lines=10> */
.L_x_7:
[----:B------:R-:W-:Y:S01]  /*0530*/  HFMA2 R0, -RZ, RZ, 0, 4.17232513427734375e-07 ;  /* 0x00000007ff007431 */ /* 0x000fe200000001ff */
        /* <DEDUP_REMOVED lines=9> */
.L_x_8:
        /* <DEDUP_REMOVED lines=10> */
.L_x_9:
        /* <DEDUP_REMOVED lines=10> */
.L_x_10:
        /* <DEDUP_REMOVED lines=10> */
.L_x_11:
        /* <DEDUP_REMOVED lines=10> */
.L_x_12:
        /* <DEDUP_REMOVED lines=10> */
.L_x_13:
[----:B------:R-:W-:Y:S01]  /*08f0*/  HFMA2 R0, -RZ, RZ, 0, 7.74860382080078125e-07 ;  /* 0x0000000dff007431 */ /* 0x000fe200000001ff */
        /* <DEDUP_REMOVED lines=9> */
.L_x_14:
        /* <DEDUP_REMOVED lines=10> */
.L_x_15:
        /* <DEDUP_REMOVED lines=10> */
.L_x_16:
[----:B------:R-:W-:Y:S01]  /*0ad0*/  HFMA2 R0, -RZ, RZ, 0, 9.5367431640625e-07 ;  /* 0x00000010ff007431 */ /* 0x000fe200000001ff */
        /* <DEDUP_REMOVED lines=9> */
.L_x_17:
        /* <DEDUP_REMOVED lines=10> */
.L_x_18:
        /* <DEDUP_REMOVED lines=10> */
.L_x_19:
[----:B------:R-:W-:Y:S01]  /*0cb0*/  HFMA2 R0, -RZ, RZ, 0, 1.132488250732421875e-06 ;  /* 0x00000013ff007431 */ /* 0x000fe200000001ff */
[----:B------:R0:W1:Y:S01]  /*0cc0*/  LDC.64 R8, c[0x4][R2] ;  /* 0x0100000002087b82 */ /* 0x0000620000000a00 */
[----:B------:R-:W2:Y:S01]  /*0cd0*/  LDCU.64 UR4, c[0x4][0x10] ;  /* 0x01000200ff0477ac */ /* 0x000ea20008000a00 */
[----:B------:R-:W-:Y:S01]  /*0ce0*/  IMAD.MOV.U32 R6, RZ, RZ, R16 ;  /* 0x000000ffff067224 */ /* 0x000fe200078e0010 */
[----:B------:R-:W-:Y:S01]  /*0cf0*/  MOV R7, R17 ;  /* 0x0000001100077202 */ /* 0x000fe20000000f00 */
[----:B------:R0:W-:Y:S01]  /*0d00*/  STL [R1], R0 ;  /* 0x0000000001007387 */ /* 0x0001e20000100800 */
[----:B--2---:R-:W-:Y:S01]  /*0d10*/  IMAD.U32 R4, RZ, RZ, UR4 ;  /* 0x00000004ff047e24 */ /* 0x004fe2000f8e00ff */
[----:B0-----:R-:W-:-:S07]  /*0d20*/  MOV R5, UR5 ;  /* 0x0000000500057c02 */ /* 0x001fce0008000f00 */
[----:B------:R-:W-:-:S07]  /*0d30*/  LEPC R20, `(.L_x_20) ;  /* 0x000000001014794e */ /* 0x000fce0000000000 */
[----:B-1----:R-:W-:Y:S05]  /*0d40*/  CALL.ABS.NOINC R8 ;  /* 0x0000000008007343 */ /* 0x002fea0003c00000 */
.L_x_20:
[----:B------:R-:W-:Y:S01]  /*0d50*/  IMAD.MOV.U32 R0, RZ, RZ, 0x14 ;  /* 0x00000014ff007424 */ /* 0x000fe200078e00ff */
[----:B------:R0:W1:Y:S01]  /*0d60*/  LDC.64 R8, c[0x4][R2] ;  /* 0x0100000002087b82 */ /* 0x0000620000000a00 */
[----:B------:R-:W2:Y:S01]  /*0d70*/  LDCU.64 UR4, c[0x4][0x10] ;  /* 0x01000200ff0477ac */ /* 0x000ea20008000a00 */
[----:B------:R-:W-:Y:S01]  /*0d80*/  MOV R6, R16 ;  /* 0x0000001000067202 */ /* 0x000fe20000000f00 */
[----:B------:R-:W-:Y:S01]  /*0d90*/  IMAD.MOV.U32 R7, RZ, RZ, R17 ;  /* 0x000000ffff077224 */ /* 0x000fe200078e0011 */
[----:B------:R0:W-:Y:S01]  /*0da0*/  STL [R1], R0 ;  /* 0x0000000001007387 */ /* 0x0001e20000100800 */
[----:B--2---:R-:W-:Y:S01]  /*0db0*/  MOV R4, UR4 ;  /* 0x0000000400047c02 */ /* 0x004fe20008000f00 */
[----:B0-----:R-:W-:-:S07]  /*0dc0*/  IMAD.U32 R5, RZ, RZ, UR5 ;  /* 0x00000005ff057e24 */ /* 0x001fce000f8e00ff */
[----:B------:R-:W-:-:S07]  /*0dd0*/  LEPC R20, `(.L_x_21) ;  /* 0x000000001014794e */ /* 0x000fce0000000000 */
[----:B-1----:R-:W-:Y:S05]  /*0de0*/  CALL.ABS.NOINC R8 ;  /* 0x0000000008007343 */ /* 0x002fea0003c00000 */
.L_x_21:
[----:B------:R-:W-:Y:S01]  /*0df0*/  HFMA2 R0, -RZ, RZ, 0, 1.251697540283203125e-06 ;  /* 0x00000015ff007431 */ /* 0x000fe200000001ff */
        /* <DEDUP_REMOVED lines=9> */
.L_x_22:
        /* <DEDUP_REMOVED lines=10> */
.L_x_23:
[----:B------:R-:W-:Y:S01]  /*0f30*/  HFMA2 R0, -RZ, RZ, 0, 1.370906829833984375e-06 ;  /* 0x00000017ff007431 */ /* 0x000fe200000001ff */
        /* <DEDUP_REMOVED lines=9> */
.L_x_24:
        /* <DEDUP_REMOVED lines=10> */
.L_x_25:
[----:B------:R-:W-:Y:S01]  /*1070*/  HFMA2 R0, -RZ, RZ, 0, 1.490116119384765625e-06 ;  /* 0x00000019ff007431 */ /* 0x000fe200000001ff */
        /* <DEDUP_REMOVED lines=9> */
.L_x_26:
        /* <DEDUP_REMOVED lines=10> */
.L_x_27:
[----:B------:R-:W-:Y:S01]  /*11b0*/  HFMA2 R0, -RZ, RZ, 0, 1.609325408935546875e-06 ;  /* 0x0000001bff007431 */ /* 0x000fe200000001ff */
        /* <DEDUP_REMOVED lines=9> */
.L_x_28:
        /* <DEDUP_REMOVED lines=10> */
.L_x_29:
[----:B------:R-:W-:Y:S01]  /*12f0*/  HFMA2 R0, -RZ, RZ, 0, 1.728534698486328125e-06 ;  /* 0x0000001dff007431 */ /* 0x000fe200000001ff */
        /* <DEDUP_REMOVED lines=9> */
.L_x_30:
        /* <DEDUP_REMOVED lines=10> */
.L_x_31:
[----:B------:R-:W-:Y:S01]  /*1430*/  HFMA2 R0, -RZ, RZ, 0, 1.847743988037109375e-06 ;  /* 0x0000001fff007431 */ /* 0x000fe200000001ff */
[----:B------:R-:W0:Y:S01]  /*1440*/  LDC.64 R2, c[0x4][R2] ;  /* 0x0100000002027b82 */ /* 0x000e220000000a00 */
[----:B------:R-:W1:Y:S01]  /*1450*/  LDCU.64 UR4, c[0x4][0x10] ;  /* 0x01000200ff0477ac */ /* 0x000e620008000a00 */
[----:B------:R-:W-:Y:S01]  /*1460*/  IMAD.MOV.U32 R6, RZ, RZ, R16 ;  /* 0x000000ffff067224 */ /* 0x000fe200078e0010 */
[----:B------:R-:W-:Y:S01]  /*1470*/  MOV R7, R17 ;  /* 0x0000001100077202 */ /* 0x000fe20000000f00 */
[----:B------:R2:W-:Y:S01]  /*1480*/  STL [R1], R0 ;  /* 0x0000000001007387 */ /* 0x0005e20000100800 */
[----:B-1----:R-:W-:Y:S01]  /*1490*/  IMAD.U32 R4, RZ, RZ, UR4 ;  /* 0x00000004ff047e24 */ /* 0x002fe2000f8e00ff */
[----:B--2---:R-:W-:-:S07]  /*14a0*/  MOV R5, UR5 ;  /* 0x0000000500057c02 */ /* 0x004fce0008000f00 */
[----:B------:R-:W-:-:S07]  /*14b0*/  LEPC R20, `(.L_x_32) ;  /* 0x000000001014794e */ /* 0x000fce0000000000 */
[----:B0-----:R-:W-:Y:S05]  /*14c0*/  CALL.ABS.NOINC R2 ;  /* 0x0000000002007343 */ /* 0x001fea0003c00000 */
.L_x_32:
[----:B------:R-:W-:Y:S05]  /*14d0*/  EXIT ;  /* 0x000000000000794d */ /* 0x000fea0003800000 */
.L_x_33:
[----:B------:R-:W-:-:S00]  /*14e0*/  BRA `(.L_x_33) ;  /* 0xfffffffc00fc7947 */ /* 0x000fc0000383ffff */
[----:B------:R-:W-:-:S00]  /*14f0*/  NOP ;  /* 0x0000000000007918 */ /* 0x000fc00000000000 */
        /* <DEDUP_REMOVED lines=8> */
.L_x_34:


//--------------------- .nv.global.init           --------------------------
	.section	.nv.global.init,"aw",@progbits
.nv.global.init:
	.type		$str,@object
	.size		$str,($str$1 - $str)
$str:
        /*0000*/ 	.byte	0x48, 0x65, 0x6c, 0x6c, 0x6f, 0x0a, 0x00
	.type		$str$1,@object
	.size		$str$1,(.L_1 - $str$1)
$str$1:
        /*0007*/ 	.byte	0x64, 0x61, 0x74, 0x61, 0x5b, 0x25, 0x64, 0x5d, 0x20, 0x3d, 0x20, 0x25, 0x64, 0x0a, 0x00
.L_1:


//--------------------- .nv.shared.reserved.0     --------------------------
	.section	.nv.shared.reserved.0,"aw",@nobits
	.weak		__nv_reservedSMEM_offset_0_alias
	.size		__nv_reservedSMEM_offset_0_alias, 0, 64
	.other		__nv_reservedSMEM_offset_0_alias,@"STO_CUDA_RESERVED_SHARED STV_DEFAULT"
__nv_reservedSMEM_offset_0_alias:
	.zero		0
	.zero		64


//--------------------- .nv.constant0._Z8mykernelv --------------------------
	.section	.nv.constant0._Z8mykernelv,"a",@progbits
	.sectionflags	@""
	.align	4
.nv.constant0._Z8mykernelv:
	.zero		896


//--------------------- SYMBOLS --------------------------

	.type		.nv.reservedSmem.offset0,@object
	.size		.nv.reservedSmem.offset0,0x4
	.type		vprintf,@function
